//
// Generated by NVIDIA NVVM Compiler
//
// Compiler Build ID: CL-36424714
// Cuda compilation tools, release 13.0, V13.0.88
// Based on NVVM 20.0.0
//

.version 9.0
.target sm_100
.address_size 64

	// .globl	_Z10BFS_KernelPiS_S_S_S_
.global .attribute(.managed) .align 4 .u32 n;

.visible .entry _Z10BFS_KernelPiS_S_S_S_(
	.param .u64 .ptr .align 1 _Z10BFS_KernelPiS_S_S_S__param_0,
	.param .u64 .ptr .align 1 _Z10BFS_KernelPiS_S_S_S__param_1,
	.param .u64 .ptr .align 1 _Z10BFS_KernelPiS_S_S_S__param_2,
	.param .u64 .ptr .align 1 _Z10BFS_KernelPiS_S_S_S__param_3,
	.param .u64 .ptr .align 1 _Z10BFS_KernelPiS_S_S_S__param_4
)
{
	.reg .pred 	%p<6>;
	.reg .b32 	%r<21>;
	.reg .b64 	%rd<25>;

	ld.param.u64 	%rd8, [_Z10BFS_KernelPiS_S_S_S__param_0];
	ld.param.u64 	%rd9, [_Z10BFS_KernelPiS_S_S_S__param_1];
	ld.param.u64 	%rd10, [_Z10BFS_KernelPiS_S_S_S__param_2];
	ld.param.u64 	%rd11, [_Z10BFS_KernelPiS_S_S_S__param_3];
	ld.param.u64 	%rd12, [_Z10BFS_KernelPiS_S_S_S__param_4];
	cvta.to.global.u64 	%rd1, %rd12;
	cvta.to.global.u64 	%rd2, %rd11;
	cvta.to.global.u64 	%rd3, %rd10;
	mov.u32 	%r1, %tid.x;
	ld.global.u32 	%r10, [n];
	setp.ge.s32 	%p1, %r1, %r10;
	@%p1 bra 	$L__BB0_7;
	mul.wide.u32 	%rd13, %r1, 4;
	add.s64 	%rd4, %rd3, %rd13;
	ld.global.u32 	%r11, [%rd4];
	setp.eq.s32 	%p2, %r11, 0;
	@%p2 bra 	$L__BB0_7;
	mov.b32 	%r12, 0;
	st.global.u32 	[%rd4], %r12;
	add.s64 	%rd15, %rd2, %rd13;
	mov.b32 	%r13, 1;
	st.global.u32 	[%rd15], %r13;
	cvta.to.global.u64 	%rd16, %rd8;
	add.s64 	%rd5, %rd16, %rd13;
	ld.global.u32 	%r19, [%rd5];
	ld.global.u32 	%r20, [%rd5+4];
	setp.ge.s32 	%p3, %r19, %r20;
	@%p3 bra 	$L__BB0_7;
	add.s64 	%rd6, %rd1, %rd13;
	cvta.to.global.u64 	%rd7, %rd9;
$L__BB0_4:
	mul.wide.s32 	%rd18, %r19, 4;
	add.s64 	%rd19, %rd7, %rd18;
	ld.global.u32 	%r6, [%rd19];
	mul.wide.s32 	%rd20, %r6, 4;
	add.s64 	%rd21, %rd2, %rd20;
	ld.global.u32 	%r14, [%rd21];
	setp.ne.s32 	%p4, %r14, 0;
	@%p4 bra 	$L__BB0_6;
	ld.global.u32 	%r15, [%rd6];
	add.s32 	%r16, %r15, 1;
	add.s64 	%rd23, %rd1, %rd20;
	st.global.u32 	[%rd23], %r16;
	add.s64 	%rd24, %rd3, %rd20;
	mov.b32 	%r17, 1;
	st.global.u32 	[%rd24], %r17;
	ld.global.u32 	%r20, [%rd5+4];
$L__BB0_6:
	add.s32 	%r19, %r19, 1;
	setp.lt.s32 	%p5, %r19, %r20;
	@%p5 bra 	$L__BB0_4;
$L__BB0_7:
	ret;

}


// ===== COMPILED SASS (sm_100) =====

	.target	sm_100

	.elftype	@"ET_EXEC"


//--------------------- .note.nv.tkinfo           --------------------------
	.section	.note.nv.tkinfo,"",@"SHT_NOTE"
	.sectionflags	@"SHF_NOTE_NV_TKINFO"
	.tkinfo
        /*0018*/ 	.word	0x00000002
        /*0030*/ 	.string	""
        /*0030*/ 	.string	"ptxas"
        /*0030*/ 	.string	"Cuda compilation tools, release 13.0, V13.0.88"
        /*0030*/ 	.string	"Build cuda_13.0.r13.0/compiler.36424714_0"
        /*0030*/ 	.string	"-arch sm_100 -m 64 "



//--------------------- .note.nv.cuinfo           --------------------------
	.section	.note.nv.cuinfo,"",@"SHT_NOTE"
	.sectionflags	@"SHF_NOTE_NV_CUINFO"
        /*0018*/ 	.short	0x0002
        /*001a*/ 	.short	0x0064
        /*001c*/ 	.short	0x0082
	.zero		2


//--------------------- .nv.info                  --------------------------
	.section	.nv.info,"",@"SHT_CUDA_INFO"
	.align	4


	//----- nvinfo : EIATTR_REGCOUNT
	.align		4
        /*0000*/ 	.byte	0x04, 0x2f
        /*0002*/ 	.short	(.L_2 - .L_1)
	.align		4
.L_1:
        /*0004*/ 	.word	index@(_Z10BFS_KernelPiS_S_S_S_)
        /*0008*/ 	.word	0x0000001c


	//----- nvinfo : EIATTR_FRAME_SIZE
	.align		4
.L_2:
        /*000c*/ 	.byte	0x04, 0x11
        /*000e*/ 	.short	(.L_4 - .L_3)
	.align		4
.L_3:
        /*0010*/ 	.word	index@(_Z10BFS_KernelPiS_S_S_S_)
        /*0014*/ 	.word	0x00000000


	//----- nvinfo : EIATTR_MIN_STACK_SIZE
	.align		4
.L_4:
        /*0018*/ 	.byte	0x04, 0x12
        /*001a*/ 	.short	(.L_6 - .L_5)
	.align		4
.L_5:
        /*001c*/ 	.word	index@(_Z10BFS_KernelPiS_S_S_S_)
        /*0020*/ 	.word	0x00000000
.L_6:


//--------------------- .nv.compat                --------------------------
	.section	.nv.compat,"",@"SHT_CUDA_COMPAT_INFO"
	.align	4
        /*0000*/ 	.byte	0x02, 0x09, 0x00, 0x00, 0x02, 0x02, 0x01, 0x00, 0x02, 0x05, 0x05, 0x00, 0x03, 0x07, 0x01, 0x01
        /*0010*/ 	.byte	0x02, 0x03, 0x00, 0x00, 0x02, 0x06, 0x01, 0x00, 0x04, 0x0b, 0x08, 0x00, 0x09, 0x00, 0x00, 0x00
        /*0020*/ 	.byte	0x00, 0x00, 0x00, 0x00


//--------------------- .nv.info._Z10BFS_KernelPiS_S_S_S_ --------------------------
	.section	.nv.info._Z10BFS_KernelPiS_S_S_S_,"",@"SHT_CUDA_INFO"
	.sectionflags	@""
	.align	4


	//----- nvinfo : EIATTR_CUDA_API_VERSION
	.align		4
        /*0000*/ 	.byte	0x04, 0x37
        /*0002*/ 	.short	(.L_8 - .L_7)
.L_7:
        /*0004*/ 	.word	0x00000082


	//----- nvinfo : EIATTR_KPARAM_INFO
	.align		4
.L_8:
        /*0008*/ 	.byte	0x04, 0x17
        /*000a*/ 	.short	(.L_10 - .L_9)
.L_9:
        /*000c*/ 	.word	0x00000000
        /*0010*/ 	.short	0x0004
        /*0012*/ 	.short	0x0020
        /*0014*/ 	.byte	0x00, 0xf5, 0x21, 0x00


	//----- nvinfo : EIATTR_KPARAM_INFO
	.align		4
.L_10:
        /*0018*/ 	.byte	0x04, 0x17
        /*001a*/ 	.short	(.L_12 - .L_11)
.L_11:
        /*001c*/ 	.word	0x00000000
        /*0020*/ 	.short	0x0003
        /*0022*/ 	.short	0x0018
        /*0024*/ 	.byte	0x00, 0xf5, 0x21, 0x00


	//----- nvinfo : EIATTR_KPARAM_INFO
	.align		4
.L_12:
        /*0028*/ 	.byte	0x04, 0x17
        /*002a*/ 	.short	(.L_14 - .L_13)
.L_13:
        /*002c*/ 	.word	0x00000000
        /*0030*/ 	.short	0x0002
        /*0032*/ 	.short	0x0010
        /*0034*/ 	.byte	0x00, 0xf5, 0x21, 0x00


	//----- nvinfo : EIATTR_KPARAM_INFO
	.align		4
.L_14:
        /*0038*/ 	.byte	0x04, 0x17
        /*003a*/ 	.short	(.L_16 - .L_15)
.L_15:
        /*003c*/ 	.word	0x00000000
        /*0040*/ 	.short	0x0001
        /*0042*/ 	.short	0x0008
        /*0044*/ 	.byte	0x00, 0xf5, 0x21, 0x00


	//----- nvinfo : EIATTR_KPARAM_INFO
	.align		4
.L_16:
        /*0048*/ 	.byte	0x04, 0x17
        /*004a*/ 	.short	(.L_18 - .L_17)
.L_17:
        /*004c*/ 	.word	0x00000000
        /*0050*/ 	.short	0x0000
        /*0052*/ 	.short	0x0000
        /*0054*/ 	.byte	0x00, 0xf5, 0x21, 0x00


	//----- nvinfo : EIATTR_SPARSE_MMA_MASK
	.align		4
.L_18:
        /*0058*/ 	.byte	0x03, 0x50
        /*005a*/ 	.short	0x0000


	//----- nvinfo : EIATTR_MAXREG_COUNT
	.align		4
        /*005c*/ 	.byte	0x03, 0x1b
        /*005e*/ 	.short	0x00ff


	//----- nvinfo : EIATTR_MERCURY_ISA_VERSION
	.align		4
        /*0060*/ 	.byte	0x03, 0x5f
        /*0062*/ 	.short	0x0101


	//----- nvinfo : EIATTR_VRC_CTA_INIT_COUNT
	.align		4
        /*0064*/ 	.byte	0x02, 0x4a
	.zero		1
	.zero		1


	//----- nvinfo : EIATTR_EXIT_INSTR_OFFSETS
	.align		4
        /*0068*/ 	.byte	0x04, 0x1c
        /*006a*/ 	.short	(.L_20 - .L_19)


	//   ....[0]....
.L_19:
        /*006c*/ 	.word	0x00000060


	//   ....[1]....
        /*0070*/ 	.word	0x000000b0


	//   ....[2]....
        /*0074*/ 	.word	0x00000160


	//   ....[3]....
        /*0078*/ 	.word	0x00000310


	//----- nvinfo : EIATTR_CRS_STACK_SIZE
	.align		4
.L_20:
        /*007c*/ 	.byte	0x04, 0x1e
        /*007e*/ 	.short	(.L_22 - .L_21)
.L_21:
        /*0080*/ 	.word	0x00000000


	//----- nvinfo : EIATTR_CBANK_PARAM_SIZE
	.align		4
.L_22:
        /*0084*/ 	.byte	0x03, 0x19
        /*0086*/ 	.short	0x0028


	//----- nvinfo : EIATTR_PARAM_CBANK
	.align		4
        /*0088*/ 	.byte	0x04, 0x0a
        /*008a*/ 	.short	(.L_24 - .L_23)
	.align		4
.L_23:
        /*008c*/ 	.word	index@(.nv.constant0._Z10BFS_KernelPiS_S_S_S_)
        /*0090*/ 	.short	0x0380
        /*0092*/ 	.short	0x0028


	//----- nvinfo : EIATTR_SW_WAR
	.align		4
.L_24:
        /*0094*/ 	.byte	0x04, 0x36
        /*0096*/ 	.short	(.L_26 - .L_25)
.L_25:
        /*0098*/ 	.word	0x00000008
.L_26:


//--------------------- .nv.callgraph             --------------------------
	.section	.nv.callgraph,"",@"SHT_CUDA_CALLGRAPH"
	.align	4
	.sectionentsize	8
	.align		4
        /*0000*/ 	.word	0x00000000
	.align		4
        /*0004*/ 	.word	0xffffffff
	.align		4
        /*0008*/ 	.word	0x00000000
	.align		4
        /*000c*/ 	.word	0xfffffffe
	.align		4
        /*0010*/ 	.word	0x00000000
	.align		4
        /*0014*/ 	.word	0xfffffffd
	.align		4
        /*0018*/ 	.word	0x00000000
	.align		4
        /*001c*/ 	.word	0xfffffffc


//--------------------- .nv.constant4             --------------------------
	.section	.nv.constant4,"a",@progbits
	.align	8
	.align		8
.nv.constant4:
        /*0000*/ 	.dword	n


//--------------------- .text._Z10BFS_KernelPiS_S_S_S_ --------------------------
	.section	.text._Z10BFS_KernelPiS_S_S_S_,"ax",@progbits
	.align	128
        .global         _Z10BFS_KernelPiS_S_S_S_
        .type           _Z10BFS_KernelPiS_S_S_S_,@function
        .size           _Z10BFS_KernelPiS_S_S_S_,(.L_x_4 - _Z10BFS_KernelPiS_S_S_S_)
        .other          _Z10BFS_KernelPiS_S_S_S_,@"STO_CUDA_ENTRY STV_DEFAULT"
_Z10BFS_KernelPiS_S_S_S_:
.text._Z10BFS_KernelPiS_S_S_S_:
[----:B------:R-:W-:Y:S08]  /*0000*/  LDC R1, c[0x0][0x37c] ;  /* 0x0000df00ff017b82 */ /* 0x000ff00000000800 */
[----:B------:R-:W0:Y:S01]  /*0010*/  LDC.64 R2, c[0x4][RZ] ;  /* 0x01000000ff027b82 */ /* 0x000e220000000a00 */
[----:B------:R-:W0:Y:S02]  /*0020*/  LDCU.64 UR4, c[0x0][0x358] ;  /* 0x00006b00ff0477ac */ /* 0x000e240008000a00 */
[----:B0-----:R-:W2:Y:S01]  /*0030*/  LDG.E R2, desc[UR4][R2.64] ;  /* 0x0000000402027981 */ /* 0x001ea2000c1e1900 */
[----:B------:R-:W2:Y:S02]  /*0040*/  S2R R17, SR_TID.X ;  /* 0x0000000000117919 */ /* 0x000ea40000002100 */
[----:B--2---:R-:W-:-:S13]  /*0050*/  ISETP.GE.AND P0, PT, R17, R2, PT ;  /* 0x000000021100720c */ /* 0x004fda0003f06270 */
[----:B------:R-:W-:Y:S05]  /*0060*/  @P0 EXIT ;  /* 0x000000000000094d */ /* 0x000fea0003800000 */
[----:B------:R-:W0:Y:S02]  /*0070*/  LDC.64 R4, c[0x0][0x390] ;  /* 0x0000e400ff047b82 */ /* 0x000e240000000a00 */
[----:B0-----:R-:W-:-:S05]  /*0080*/  IMAD.WIDE.U32 R4, R17, 0x4, R4 ;  /* 0x0000000411047825 */ /* 0x001fca00078e0004 */
[----:B------:R-:W2:Y:S02]  /*0090*/  LDG.E R0, desc[UR4][R4.64] ;  /* 0x0000000404007981 */ /* 0x000ea4000c1e1900 */
[----:B--2---:R-:W-:-:S13]  /*00a0*/  ISETP.NE.AND P0, PT, R0, RZ, PT ;  /* 0x000000ff0000720c */ /* 0x004fda0003f05270 */
[----:B------:R-:W-:Y:S05]  /*00b0*/  @!P0 EXIT ;  /* 0x000000000000894d */ /* 0x000fea0003800000 */
[----:B------:R-:W0:Y:S01]  /*00c0*/  LDC.64 R6, c[0x0][0x398] ;  /* 0x0000e600ff067b82 */ /* 0x000e220000000a00 */
[----:B------:R-:W-:Y:S01]  /*00d0*/  HFMA2 R9, -RZ, RZ, 0, 5.9604644775390625e-08 ;  /* 0x00000001ff097431 */ /* 0x000fe200000001ff */
[----:B------:R1:W-:Y:S06]  /*00e0*/  STG.E desc[UR4][R4.64], RZ ;  /* 0x000000ff04007986 */ /* 0x0003ec000c101904 */
[----:B------:R-:W2:Y:S01]  /*00f0*/  LDC.64 R2, c[0x0][0x380] ;  /* 0x0000e000ff027b82 */ /* 0x000ea20000000a00 */
[----:B0-----:R-:W-:-:S05]  /*0100*/  IMAD.WIDE.U32 R6, R17, 0x4, R6 ;  /* 0x0000000411067825 */ /* 0x001fca00078e0006 */
[----:B------:R1:W-:Y:S01]  /*0110*/  STG.E desc[UR4][R6.64], R9 ;  /* 0x0000000906007986 */ /* 0x0003e2000c101904 */
[----:B--2---:R-:W-:-:S05]  /*0120*/  IMAD.WIDE.U32 R2, R17, 0x4, R2 ;  /* 0x0000000411027825 */ /* 0x004fca00078e0002 */
[----:B------:R-:W2:Y:S04]  /*0130*/  LDG.E R0, desc[UR4][R2.64] ;  /* 0x0000000402007981 */ /* 0x000ea8000c1e1900 */
[----:B------:R-:W2:Y:S02]  /*0140*/  LDG.E R15, desc[UR4][R2.64+0x4] ;  /* 0x00000404020f7981 */ /* 0x000ea4000c1e1900 */
[----:B--2---:R-:W-:-:S13]  /*0150*/  ISETP.GE.AND P0, PT, R0, R15, PT ;  /* 0x0000000f0000720c */ /* 0x004fda0003f06270 */
[----:B-1----:R-:W-:Y:S05]  /*0160*/  @P0 EXIT ;  /* 0x000000000000094d */ /* 0x002fea0003800000 */
[----:B------:R-:W0:Y:S01]  /*0170*/  LDC.64 R12, c[0x0][0x3a0] ;  /* 0x0000e800ff0c7b82 */ /* 0x000e220000000a00 */
[----:B------:R-:W-:-:S07]  /*0180*/  MOV R19, R15 ;  /* 0x0000000f00137202 */ /* 0x000fce0000000f00 */
[----:B------:R-:W1:Y:S08]  /*0190*/  LDC.64 R10, c[0x0][0x398] ;  /* 0x0000e600ff0a7b82 */ /* 0x000e700000000a00 */
[----:B------:R-:W2:Y:S08]  /*01a0*/  LDC.64 R8, c[0x0][0x3a0] ;  /* 0x0000e800ff087b82 */ /* 0x000eb00000000a00 */
[----:B------:R-:W3:Y:S01]  /*01b0*/  LDC.64 R6, c[0x0][0x390] ;  /* 0x0000e400ff067b82 */ /* 0x000ee20000000a00 */
[----:B0-----:R-:W-:-:S07]  /*01c0*/  IMAD.WIDE.U32 R12, R17, 0x4, R12 ;  /* 0x00000004110c7825 */ /* 0x001fce00078e000c */
[----:B------:R-:W0:Y:S02]  /*01d0*/  LDC.64 R4, c[0x0][0x388] ;  /* 0x0000e200ff047b82 */ /* 0x000e240000000a00 */
.L_x_2:
[----:B0-----:R-:W-:-:S05]  /*01e0*/  IMAD.WIDE R14, R0, 0x4, R4 ;  /* 0x00000004000e7825 */ /* 0x001fca00078e0204 */
[----:B------:R-:W1:Y:S02]  /*01f0*/  LDG.E R23, desc[UR4][R14.64] ;  /* 0x000000040e177981 */ /* 0x000e64000c1e1900 */
[----:B-1----:R-:W-:-:S06]  /*0200*/  IMAD.WIDE R16, R23, 0x4, R10 ;  /* 0x0000000417107825 */ /* 0x002fcc00078e020a */
[----:B------:R-:W4:Y:S01]  /*0210*/  LDG.E R16, desc[UR4][R16.64] ;  /* 0x0000000410107981 */ /* 0x000f22000c1e1900 */
[----:B------:R-:W-:Y:S01]  /*0220*/  BSSY.RECONVERGENT B0, `(.L_x_0) ;  /* 0x000000c000007945 */ /* 0x000fe20003800200 */
[----:B------:R-:W-:Y:S02]  /*0230*/  IADD3 R0, PT, PT, R0, 0x1, RZ ;  /* 0x0000000100007810 */ /* 0x000fe40007ffe0ff */
[----:B----4-:R-:W-:-:S13]  /*0240*/  ISETP.NE.AND P0, PT, R16, RZ, PT ;  /* 0x000000ff1000720c */ /* 0x010fda0003f05270 */
[----:B------:R-:W-:Y:S05]  /*0250*/  @P0 BRA `(.L_x_1) ;  /* 0x0000000000200947 */ /* 0x000fea0003800000 */
[----:B------:R-:W4:Y:S01]  /*0260*/  LDG.E R16, desc[UR4][R12.64] ;  /* 0x000000040c107981 */ /* 0x000f22000c1e1900 */
[C---:B--2---:R-:W-:Y:S01]  /*0270*/  IMAD.WIDE R14, R23.reuse, 0x4, R8 ;  /* 0x00000004170e7825 */ /* 0x044fe200078e0208 */
[----:B------:R-:W-:Y:S02]  /*0280*/  MOV R25, 0x1 ;  /* 0x0000000100197802 */ /* 0x000fe40000000f00 */
[----:B----4-:R-:W-:Y:S01]  /*0290*/  IADD3 R21, PT, PT, R16, 0x1, RZ ;  /* 0x0000000110157810 */ /* 0x010fe20007ffe0ff */
[----:B---3--:R-:W-:-:S04]  /*02a0*/  IMAD.WIDE R16, R23, 0x4, R6 ;  /* 0x0000000417107825 */ /* 0x008fc800078e0206 */
[----:B------:R0:W-:Y:S04]  /*02b0*/  STG.E desc[UR4][R14.64], R21 ;  /* 0x000000150e007986 */ /* 0x0001e8000c101904 */
[----:B------:R0:W-:Y:S04]  /*02c0*/  STG.E desc[UR4][R16.64], R25 ;  /* 0x0000001910007986 */ /* 0x0001e8000c101904 */
[----:B------:R0:W5:Y:S02]  /*02d0*/  LDG.E R19, desc[UR4][R2.64+0x4] ;  /* 0x0000040402137981 */ /* 0x000164000c1e1900 */
.L_x_1:
[----:B------:R-:W-:Y:S05]  /*02e0*/  BSYNC.RECONVERGENT B0 ;  /* 0x0000000000007941 */ /* 0x000fea0003800200 */
.L_x_0:
[----:B-----5:R-:W-:-:S13]  /*02f0*/  ISETP.GE.AND P0, PT, R0, R19, PT ;  /* 0x000000130000720c */ /* 0x020fda0003f06270 */
[----:B------:R-:W-:Y:S05]  /*0300*/  @!P0 BRA `(.L_x_2) ;  /* 0xfffffffc00b48947 */ /* 0x000fea000383ffff */
[----:B------:R-:W-:Y:S05]  /*0310*/  EXIT ;  /* 0x000000000000794d */ /* 0x000fea0003800000 */
.L_x_3:
[----:B------:R-:W-:-:S00]  /*0320*/  BRA `(.L_x_3) ;  /* 0xfffffffc00fc7947 */ /* 0x000fc0000383ffff */
[----:B------:R-:W-:-:S00]  /*0330*/  NOP ;  /* 0x0000000000007918 */ /* 0x000fc00000000000 */
        /* <DEDUP_REMOVED lines=12> */
.L_x_4:


//--------------------- .nv.shared.reserved.0     --------------------------
	.section	.nv.shared.reserved.0,"aw",@nobits
	.weak		__nv_reservedSMEM_offset_0_alias
	.size		__nv_reservedSMEM_offset_0_alias, 0, 64
	.other		__nv_reservedSMEM_offset_0_alias,@"STO_CUDA_RESERVED_SHARED STV_DEFAULT"
__nv_reservedSMEM_offset_0_alias:
	.zero		0
	.zero		64


//--------------------- .nv.global                --------------------------
	.section	.nv.global,"aw",@nobits
	.align	4
.nv.global:
	.type		n,@object
	.size		n,(.L_0 - n)
	.other		n,@"STV_DEFAULT STO_CUDA_MANAGED"
n:
	.zero		4
.L_0:


//--------------------- .nv.constant0._Z10BFS_KernelPiS_S_S_S_ --------------------------
	.section	.nv.constant0._Z10BFS_KernelPiS_S_S_S_,"a",@progbits
	.sectionflags	@""
	.align	4
.nv.constant0._Z10BFS_KernelPiS_S_S_S_:
	.zero		936


//--------------------- SYMBOLS --------------------------

	.type		.nv.reservedSmem.offset0,@object
	.size		.nv.reservedSmem.offset0,0x4
